	.headerflags	@"EF_CUDA_TEXMODE_UNIFIED EF_CUDA_64BIT_ADDRESS EF_CUDA_ACCELERATORS EF_CUDA_SM90 EF_CUDA_VIRTUAL_SM(EF_CUDA_SM90)"
	.elftype	@"ET_EXEC"


//--------------------- .nv.info                  --------------------------
	.section	.nv.info,"",@"SHT_CUDA_INFO"
	.align	4


	//----- nvinfo : EIATTR_REGCOUNT
	.align		4
        /*0000*/ 	.byte	0x04, 0x2f
        /*0002*/ 	.short	(.L_2 - .L_1)
	.align		4
.L_1:
        /*0004*/ 	.word	index@(triton_per_fused__log_softmax_12)
        /*0008*/ 	.word	0x00000015


	//----- nvinfo : EIATTR_MIN_STACK_SIZE
	.align		4
.L_2:
        /*000c*/ 	.byte	0x04, 0x12
        /*000e*/ 	.short	(.L_4 - .L_3)
	.align		4
.L_3:
        /*0010*/ 	.word	index@(triton_per_fused__log_softmax_12)
        /*0014*/ 	.word	0x00000000


	//----- nvinfo : EIATTR_FRAME_SIZE
	.align		4
.L_4:
        /*0018*/ 	.byte	0x04, 0x11
        /*001a*/ 	.short	(.L_6 - .L_5)
	.align		4
.L_5:
        /*001c*/ 	.word	index@(triton_per_fused__log_softmax_12)
        /*0020*/ 	.word	0x00000000


	//----- nvinfo : EIATTR_MIN_STACK_SIZE
	.align		4
.L_6:
        /*0024*/ 	.byte	0x04, 0x12
        /*0026*/ 	.short	(.L_8 - .L_7)
	.align		4
.L_7:
        /*0028*/ 	.word	index@(triton_per_fused__log_softmax_12)
        /*002c*/ 	.word	0x00000000
.L_8:


//--------------------- .nv.info.triton_per_fused__log_softmax_12 --------------------------
	.section	.nv.info.triton_per_fused__log_softmax_12,"",@"SHT_CUDA_INFO"
	.sectionflags	@""
	.align	4


	//----- nvinfo : EIATTR_CUDA_API_VERSION
	.align		4
        /*0000*/ 	.byte	0x04, 0x37
        /*0002*/ 	.short	(.L_10 - .L_9)
.L_9:
        /*0004*/ 	.word	0x0000007c


	//----- nvinfo : EIATTR_KPARAM_INFO
	.align		4
.L_10:
        /*0008*/ 	.byte	0x04, 0x17
        /*000a*/ 	.short	(.L_12 - .L_11)
.L_11:
        /*000c*/ 	.word	0x00000000
        /*0010*/ 	.short	0x0003
        /*0012*/ 	.short	0x0014
        /*0014*/ 	.byte	0x00, 0xf0, 0x11, 0x00


	//----- nvinfo : EIATTR_KPARAM_INFO
	.align		4
.L_12:
        /*0018*/ 	.byte	0x04, 0x17
        /*001a*/ 	.short	(.L_14 - .L_13)
.L_13:
        /*001c*/ 	.word	0x00000000
        /*0020*/ 	.short	0x0002
        /*0022*/ 	.short	0x0010
        /*0024*/ 	.byte	0x00, 0xf0, 0x11, 0x00


	//----- nvinfo : EIATTR_KPARAM_INFO
	.align		4
.L_14:
        /*0028*/ 	.byte	0x04, 0x17
        /*002a*/ 	.short	(.L_16 - .L_15)
.L_15:
        /*002c*/ 	.word	0x00000000
        /*0030*/ 	.short	0x0001
        /*0032*/ 	.short	0x0008
        /*0034*/ 	.byte	0x00, 0xf4, 0x21, 0x00


	//----- nvinfo : EIATTR_KPARAM_INFO
	.align		4
.L_16:
        /*0038*/ 	.byte	0x04, 0x17
        /*003a*/ 	.short	(.L_18 - .L_17)
.L_17:
        /*003c*/ 	.word	0x00000000
        /*0040*/ 	.short	0x0000
        /*0042*/ 	.short	0x0000
        /*0044*/ 	.byte	0x00, 0xf4, 0x21, 0x00


	//----- nvinfo : EIATTR_SPARSE_MMA_MASK
	.align		4
.L_18:
        /*0048*/ 	.byte	0x03, 0x50
        /*004a*/ 	.short	0x0000


	//----- nvinfo : EIATTR_MAXREG_COUNT
	.align		4
        /*004c*/ 	.byte	0x03, 0x1b
        /*004e*/ 	.short	0x00ff


	//----- nvinfo : EIATTR_COOP_GROUP_MASK_REGIDS
	.align		4
        /*0050*/ 	.byte	0x04, 0x29
        /*0052*/ 	.short	(.L_20 - .L_19)


	//   ....[0]....
.L_19:
        /*0054*/ 	.word	0xffffffff


	//   ....[1]....
        /*0058*/ 	.word	0xffffffff


	//   ....[2]....
        /*005c*/ 	.word	0xffffffff


	//   ....[3]....
        /*0060*/ 	.word	0xffffffff


	//   ....[4]....
        /*0064*/ 	.word	0xffffffff


	//   ....[5]....
        /*0068*/ 	.word	0xffffffff


	//   ....[6]....
        /*006c*/ 	.word	0xffffffff


	//   ....[7]....
        /*0070*/ 	.word	0xffffffff


	//----- nvinfo : EIATTR_COOP_GROUP_INSTR_OFFSETS
	.align		4
.L_20:
        /*0074*/ 	.byte	0x04, 0x28
        /*0076*/ 	.short	(.L_22 - .L_21)


	//   ....[0]....
.L_21:
        /*0078*/ 	.word	0x000001a0


	//   ....[1]....
        /*007c*/ 	.word	0x00000200


	//   ....[2]....
        /*0080*/ 	.word	0x00000240


	//   ....[3]....
        /*0084*/ 	.word	0x00000280


	//   ....[4]....
        /*0088*/ 	.word	0x00000320


	//   ....[5]....
        /*008c*/ 	.word	0x00000340


	//   ....[6]....
        /*0090*/ 	.word	0x00000360


	//   ....[7]....
        /*0094*/ 	.word	0x00000390


	//----- nvinfo : EIATTR_EXIT_INSTR_OFFSETS
	.align		4
.L_22:
        /*0098*/ 	.byte	0x04, 0x1c
        /*009a*/ 	.short	(.L_24 - .L_23)


	//   ....[0]....
.L_23:
        /*009c*/ 	.word	0x000005d0


	//   ....[1]....
        /*00a0*/ 	.word	0x000005f0


	//----- nvinfo : EIATTR_REQNTID
	.align		4
.L_24:
        /*00a4*/ 	.byte	0x04, 0x10
        /*00a6*/ 	.short	(.L_26 - .L_25)
.L_25:
        /*00a8*/ 	.word	0x00000040
        /*00ac*/ 	.word	0x00000001
        /*00b0*/ 	.word	0x00000001


	//----- nvinfo : EIATTR_CRS_STACK_SIZE
	.align		4
.L_26:
        /*00b4*/ 	.byte	0x04, 0x1e
        /*00b6*/ 	.short	(.L_28 - .L_27)
.L_27:
        /*00b8*/ 	.word	0x00000000


	//----- nvinfo : EIATTR_CBANK_PARAM_SIZE
	.align		4
.L_28:
        /*00bc*/ 	.byte	0x03, 0x19
        /*00be*/ 	.short	0x0018


	//----- nvinfo : EIATTR_PARAM_CBANK
	.align		4
        /*00c0*/ 	.byte	0x04, 0x0a
        /*00c2*/ 	.short	(.L_30 - .L_29)
	.align		4
.L_29:
        /*00c4*/ 	.word	index@(.nv.constant0.triton_per_fused__log_softmax_12)
        /*00c8*/ 	.short	0x0210
        /*00ca*/ 	.short	0x0018


	//----- nvinfo : EIATTR_SW_WAR
	.align		4
.L_30:
        /*00cc*/ 	.byte	0x04, 0x36
        /*00ce*/ 	.short	(.L_32 - .L_31)
.L_31:
        /*00d0*/ 	.word	0x00000008
.L_32:


//--------------------- .nv.callgraph             --------------------------
	.section	.nv.callgraph,"",@"SHT_CUDA_CALLGRAPH"
	.align	4
	.sectionentsize	8
	.align		4
        /*0000*/ 	.word	0x00000000
	.align		4
        /*0004*/ 	.word	0xffffffff
	.align		4
        /*0008*/ 	.word	0x00000000
	.align		4
        /*000c*/ 	.word	0xfffffffe
	.align		4
        /*0010*/ 	.word	0x00000000
	.align		4
        /*0014*/ 	.word	0xfffffffd
	.align		4
        /*0018*/ 	.word	0x00000000
	.align		4
        /*001c*/ 	.word	0xfffffffc


//--------------------- .nv.constant4             --------------------------
	.section	.nv.constant4,"a",@progbits
	.align	8
	.align		8
.nv.constant4:
        /*0000*/ 	.dword	_$_str


//--------------------- .text.triton_per_fused__log_softmax_12 --------------------------
	.section	.text.triton_per_fused__log_softmax_12,"ax",@progbits
	.align	128
        .global         triton_per_fused__log_softmax_12
        .type           triton_per_fused__log_softmax_12,@function
        .size           triton_per_fused__log_softmax_12,(.L_x_2 - triton_per_fused__log_softmax_12)
        .other          triton_per_fused__log_softmax_12,@"STO_CUDA_ENTRY STV_DEFAULT"
triton_per_fused__log_softmax_12:
.text.triton_per_fused__log_softmax_12:
[----:B------:R-:W0:Y:S02]  /*0000*/  LDC R1, c[0x0][0x28] ;  /* 0x00000a00ff017b82 */ /* 0x000e240000000800 */
[----:B------:R-:W1:Y:S01]  /*0010*/  S2R R5, SR_CTAID.X ;  /* 0x0000000000057919 */ /* 0x000e620000002500 */
[----:B------:R-:W2:Y:S01]  /*0020*/  LDC.64 R6, c[0x0][0x210] ;  /* 0x00008400ff067b82 */ /* 0x000ea20000000a00 */
[----:B------:R-:W-:Y:S01]  /*0030*/  ULDC.64 UR4, c[0x0][0x208] ;  /* 0x0000820000047ab9 */ /* 0x000fe20000000a00 */
[----:B------:R-:W-:Y:S01]  /*0040*/  HFMA2.MMA R4, -RZ, RZ, 0, 0 ;  /* 0x00000000ff047435 */ /* 0x000fe200000001ff */
[----:B------:R-:W3:Y:S01]  /*0050*/  S2R R10, SR_TID.X ;  /* 0x00000000000a7919 */ /* 0x000ee20000002100 */
[C---:B-1----:R-:W-:Y:S01]  /*0060*/  IMAD.HI R2, R5.reuse, 0x66666667, RZ ;  /* 0x6666666705027827 */ /* 0x042fe200078e02ff */
[----:B------:R-:W-:-:S04]  /*0070*/  ISETP.GE.AND P0, PT, R5, 0x190, PT ;  /* 0x000001900500780c */ /* 0x000fc80003f06270 */
[----:B------:R-:W-:-:S04]  /*0080*/  SHF.R.U32.HI R3, RZ, 0x1f, R2 ;  /* 0x0000001fff037819 */ /* 0x000fc80000011602 */
[----:B------:R-:W-:Y:S02]  /*0090*/  LEA.HI.SX32 R2, R2, R3, 0x1e ;  /* 0x0000000302027211 */ /* 0x000fe400078ff2ff */
[----:B---3--:R-:W-:-:S03]  /*00a0*/  LOP3.LUT R3, R10, 0xf, RZ, 0xc0, !PT ;  /* 0x0000000f0a037812 */ /* 0x008fc600078ec0ff */
[----:B------:R-:W-:Y:S01]  /*00b0*/  IMAD R0, R2, -0xa, R5 ;  /* 0xfffffff602007824 */ /* 0x000fe200078e0205 */
[----:B------:R-:W-:-:S03]  /*00c0*/  ISETP.LT.U32.AND P0, PT, R3, 0xa, !P0 ;  /* 0x0000000a0300780c */ /* 0x000fc60004701070 */
[----:B------:R-:W-:-:S04]  /*00d0*/  IMAD R9, R3, 0xa, R0 ;  /* 0x0000000a03097824 */ /* 0x000fc800078e0200 */
[----:B------:R-:W-:-:S04]  /*00e0*/  IMAD R9, R2, 0x64, R9 ;  /* 0x0000006402097824 */ /* 0x000fc800078e0209 */
[----:B--2---:R-:W-:Y:S02]  /*00f0*/  IMAD.WIDE R6, R9, 0x4, R6 ;  /* 0x0000000409067825 */ /* 0x004fe400078e0206 */
[----:B------:R-:W-:Y:S05]  /*0100*/  @!P0 BRA `(.L_x_0) ;  /* 0x0000000000048947 */ /* 0x000fea0003800000 */
[----:B------:R1:W5:Y:S02]  /*0110*/  LDG.E R4, desc[UR4][R6.64] ;  /* 0x0000000406047981 */ /* 0x000364000c1e1900 */
.L_x_0:
[----:B-----5:R-:W-:Y:S01]  /*0120*/  SEL R4, R4, RZ, P0 ;  /* 0x000000ff04047207 */ /* 0x020fe20000000000 */
[----:B------:R-:W-:Y:S01]  /*0130*/  IMAD.HI R15, R2, 0x66666667, RZ ;  /* 0x66666667020f7827 */ /* 0x000fe200078e02ff */
[----:B------:R-:W-:Y:S02]  /*0140*/  MOV R14, 0x3e055027 ;  /* 0x3e055027000e7802 */ /* 0x000fe40000000f00 */
[----:B-1----:R-:W-:Y:S01]  /*0150*/  FSEL R7, R4, -INF , P0 ;  /* 0xff80000004077808 */ /* 0x002fe20000000000 */
[----:B------:R-:W-:Y:S01]  /*0160*/  IMAD R3, R0, 0x64, R3 ;  /* 0x0000006400037824 */ /* 0x000fe200078e0203 */
[----:B------:R-:W-:Y:S02]  /*0170*/  SHF.R.U32.HI R18, RZ, 0x1f, R15 ;  /* 0x0000001fff127819 */ /* 0x000fe4000001160f */
[----:B------:R-:W-:Y:S01]  /*0180*/  FSETP.NAN.AND P2, PT, R7, R7, PT ;  /* 0x000000070700720b */ /* 0x000fe20003f48000 */
[----:B------:R-:W-:Y:S05]  /*0190*/  WARPSYNC.ALL ;  /* 0x0000000000007948 */ /* 0x000fea0003800000 */
[----:B------:R-:W1:Y:S01]  /*01a0*/  SHFL.BFLY PT, R6, R7, 0x8, 0x1f ;  /* 0x0d001f0007067f89 */ /* 0x000e6200000e0000 */
[----:B------:R-:W-:-:S05]  /*01b0*/  LEA.HI.SX32 R15, R15, R18, 0x1e ;  /* 0x000000120f0f7211 */ /* 0x000fca00078ff2ff */
[----:B------:R-:W-:Y:S01]  /*01c0*/  IMAD R15, R15, -0xa, R2 ;  /* 0xfffffff60f0f7824 */ /* 0x000fe200078e0202 */
[----:B-1----:R-:W-:-:S13]  /*01d0*/  FSETP.GT.AND P1, PT, R7, R6, PT ;  /* 0x000000060700720b */ /* 0x002fda0003f24000 */
[----:B------:R-:W-:-:S04]  /*01e0*/  @!P1 FSEL R7, R7, R6, P2 ;  /* 0x0000000607079208 */ /* 0x000fc80001000000 */
[C---:B------:R-:W-:Y:S01]  /*01f0*/  FSETP.NAN.AND P2, PT, R7.reuse, R7, PT ;  /* 0x000000070700720b */ /* 0x040fe20003f48000 */
[----:B------:R-:W1:Y:S02]  /*0200*/  SHFL.BFLY PT, R6, R7, 0x4, 0x1f ;  /* 0x0c801f0007067f89 */ /* 0x000e6400000e0000 */
        /* <DEDUP_REMOVED lines=9> */
[----:B------:R-:W-:-:S05]  /*02a0*/  @!P1 FSEL R7, R7, R6, P2 ;  /* 0x0000000607079208 */ /* 0x000fca0001000000 */
[----:B------:R-:W-:-:S04]  /*02b0*/  FADD R4, R4, -R7 ;  /* 0x8000000704047221 */ /* 0x000fc80000000000 */
[----:B------:R-:W-:-:S05]  /*02c0*/  FMUL R6, R4, 1.4426950216293334961 ;  /* 0x3fb8aa3b04067820 */ /* 0x000fca0000400000 */
[----:B------:R-:W-:-:S13]  /*02d0*/  FSETP.GEU.AND P1, PT, R6, -126, PT ;  /* 0xc2fc00000600780b */ /* 0x000fda0003f2e000 */
[----:B------:R-:W-:-:S04]  /*02e0*/  @!P1 FMUL R6, R6, 0.5 ;  /* 0x3f00000006069820 */ /* 0x000fc80000400000 */
[----:B------:R-:W1:Y:S02]  /*02f0*/  MUFU.EX2 R8, R6 ;  /* 0x0000000600087308 */ /* 0x000e640000000800 */
[----:B-1----:R-:W-:-:S05]  /*0300*/  @!P1 FMUL R8, R8, R8 ;  /* 0x0000000808089220 */ /* 0x002fca0000400000 */
[----:B------:R-:W-:-:S05]  /*0310*/  FSEL R9, R8, RZ, P0 ;  /* 0x000000ff08097208 */ /* 0x000fca0000000000 */
[----:B------:R-:W1:Y:S02]  /*0320*/  SHFL.BFLY PT, R8, R9, 0x8, 0x1f ;  /* 0x0d001f0009087f89 */ /* 0x000e6400000e0000 */
[----:B-1----:R-:W-:-:S05]  /*0330*/  FADD R7, R9, R8 ;  /* 0x0000000809077221 */ /* 0x002fca0000000000 */
[----:B------:R-:W1:Y:S02]  /*0340*/  SHFL.BFLY PT, R8, R7, 0x4, 0x1f ;  /* 0x0c801f0007087f89 */ /* 0x000e6400000e0000 */
[----:B-1----:R-:W-:-:S05]  /*0350*/  FADD R11, R7, R8 ;  /* 0x00000008070b7221 */ /* 0x002fca0000000000 */
[----:B------:R-:W1:Y:S02]  /*0360*/  SHFL.BFLY PT, R8, R11, 0x2, 0x1f ;  /* 0x0c401f000b087f89 */ /* 0x000e6400000e0000 */
[----:B-1----:R-:W-:Y:S01]  /*0370*/  FADD R12, R11, R8 ;  /* 0x000000080b0c7221 */ /* 0x002fe20000000000 */
[----:B------:R-:W-:-:S04]  /*0380*/  IMAD.HI R11, R5, 0x51eb851f, RZ ;  /* 0x51eb851f050b7827 */ /* 0x000fc800078e02ff */
[----:B------:R-:W1:Y:S01]  /*0390*/  SHFL.BFLY PT, R13, R12, 0x1, 0x1f ;  /* 0x0c201f000c0d7f89 */ /* 0x000e6200000e0000 */
[----:B------:R-:W-:-:S04]  /*03a0*/  SHF.R.U32.HI R16, RZ, 0x1f, R11 ;  /* 0x0000001fff107819 */ /* 0x000fc8000001160b */
[----:B------:R-:W-:-:S05]  /*03b0*/  LEA.HI.SX32 R16, R11, R16, 0x1b ;  /* 0x000000100b107211 */ /* 0x000fca00078fdaff */
[----:B------:R-:W-:-:S04]  /*03c0*/  IMAD R16, R16, 0x3e8, R3 ;  /* 0x000003e810107824 */ /* 0x000fc800078e0203 */
[----:B------:R-:W-:Y:S02]  /*03d0*/  IMAD R15, R15, 0xa, R16 ;  /* 0x0000000a0f0f7824 */ /* 0x000fe400078e0210 */
[----:B-1----:R-:W-:-:S05]  /*03e0*/  FADD R8, R12, R13 ;  /* 0x0000000d0c087221 */ /* 0x002fca0000000000 */
[----:B------:R-:W-:-:S04]  /*03f0*/  FSETP.GEU.AND P1, PT, R8, 1.175494350822287508e-38, PT ;  /* 0x008000000800780b */ /* 0x000fc80003f2e000 */
[----:B------:R-:W-:-:S09]  /*0400*/  FSEL R5, RZ, -23, P1 ;  /* 0xc1b80000ff057808 */ /* 0x000fd20000800000 */
[----:B------:R-:W-:Y:S01]  /*0410*/  @!P1 FMUL R8, R8, 8388608 ;  /* 0x4b00000008089820 */ /* 0x000fe20000400000 */
[----:B------:R-:W-:-:S04]  /*0420*/  LOP3.LUT P1, RZ, R10, 0x30, RZ, 0xc0, !PT ;  /* 0x000000300aff7812 */ /* 0x000fc8000782c0ff */
[----:B------:R-:W-:Y:S02]  /*0430*/  IADD3 R6, R8, -0x3f2aaaab, RZ ;  /* 0xc0d5555508067810 */ /* 0x000fe40007ffe0ff */
[----:B------:R-:W-:Y:S02]  /*0440*/  ISETP.GE.U32.AND P2, PT, R8, 0x7f800000, PT ;  /* 0x7f8000000800780c */ /* 0x000fe40003f46070 */
[----:B------:R-:W-:Y:S02]  /*0450*/  LOP3.LUT R9, R6, 0xff800000, RZ, 0xc0, !PT ;  /* 0xff80000006097812 */ /* 0x000fe400078ec0ff */
[----:B------:R-:W-:Y:S02]  /*0460*/  PLOP3.LUT P1, PT, P1, P0, PT, 0x8, 0x0 ;  /* 0x000000000000781c */ /* 0x000fe40000f20170 */
[----:B------:R-:W-:-:S05]  /*0470*/  IADD3 R6, R8, -R9, RZ ;  /* 0x8000000908067210 */ /* 0x000fca0007ffe0ff */
[----:B------:R-:W-:-:S04]  /*0480*/  FADD R13, R6, -1 ;  /* 0xbf800000060d7421 */ /* 0x000fc80000000000 */
[----:B------:R-:W-:-:S04]  /*0490*/  FFMA.FTZ R6, R13, -R14, 0.14084610342979431152 ;  /* 0x3e1039f60d067423 */ /* 0x000fc8000001080e */
[----:B------:R-:W-:-:S04]  /*04a0*/  FFMA.FTZ R6, R13, R6, -0.12148627638816833496 ;  /* 0xbdf8cdcc0d067423 */ /* 0x000fc80000010006 */
[----:B------:R-:W-:-:S04]  /*04b0*/  FFMA.FTZ R6, R13, R6, 0.13980610668659210205 ;  /* 0x3e0f29550d067423 */ /* 0x000fc80000010006 */
[----:B------:R-:W-:-:S04]  /*04c0*/  FFMA.FTZ R6, R13, R6, -0.16684235632419586182 ;  /* 0xbe2ad8b90d067423 */ /* 0x000fc80000010006 */
[----:B------:R-:W-:-:S04]  /*04d0*/  FFMA.FTZ R6, R13, R6, 0.20012299716472625732 ;  /* 0x3e4ced0b0d067423 */ /* 0x000fc80000010006 */
[C---:B------:R-:W-:Y:S02]  /*04e0*/  FFMA.FTZ R12, R13.reuse, R6, -0.24999669194221496582 ;  /* 0xbe7fff220d0c7423 */ /* 0x040fe40000010006 */
[----:B------:R-:W1:Y:S02]  /*04f0*/  LDC.64 R6, c[0x0][0x218] ;  /* 0x00008600ff067b82 */ /* 0x000e640000000a00 */
[----:B------:R-:W-:-:S04]  /*0500*/  FFMA.FTZ R12, R13, R12, 0.33333182334899902344 ;  /* 0x3eaaaa780d0c7423 */ /* 0x000fc8000001000c */
[C---:B------:R-:W-:Y:S01]  /*0510*/  FFMA.FTZ R14, R13.reuse, R12, -0.5 ;  /* 0xbf0000000d0e7423 */ /* 0x040fe2000001000c */
[----:B------:R-:W-:Y:S02]  /*0520*/  I2FP.F32.S32 R12, R9 ;  /* 0x00000009000c7245 */ /* 0x000fe40000201400 */
[----:B------:R-:W-:Y:S01]  /*0530*/  @P2 MOV R9, 0x7f800000 ;  /* 0x7f80000000092802 */ /* 0x000fe20000000f00 */
[C---:B------:R-:W-:Y:S02]  /*0540*/  FMUL R14, R13.reuse, R14 ;  /* 0x0000000e0d0e7220 */ /* 0x040fe40000400000 */
[----:B------:R-:W-:Y:S02]  /*0550*/  FFMA.FTZ R5, R12, 1.1920928955078125e-07, R5 ;  /* 0x340000000c057823 */ /* 0x000fe40000010005 */
[----:B------:R-:W-:-:S04]  /*0560*/  FFMA.FTZ R14, R13, R14, R13 ;  /* 0x0000000e0d0e7223 */ /* 0x000fc8000001000d */
[----:B------:R-:W-:Y:S01]  /*0570*/  FFMA.FTZ R5, R5, 0.69314718246459960938, R14 ;  /* 0x3f31721805057823 */ /* 0x000fe2000001000e */
[C---:B------:R-:W-:Y:S01]  /*0580*/  @P2 FFMA.FTZ R5, R8.reuse, R9, +INF ;  /* 0x7f80000008052423 */ /* 0x040fe20000010009 */
[----:B------:R-:W-:-:S04]  /*0590*/  FSETP.NEU.AND P2, PT, R8, RZ, PT ;  /* 0x000000ff0800720b */ /* 0x000fc80003f4d000 */
[----:B------:R-:W-:Y:S01]  /*05a0*/  FSEL R5, R5, -INF , P2 ;  /* 0xff80000005057808 */ /* 0x000fe20001000000 */
[----:B-1----:R-:W-:-:S04]  /*05b0*/  IMAD.WIDE R6, R15, 0x4, R6 ;  /* 0x000000040f067825 */ /* 0x002fc800078e0206 */
[----:B------:R-:W-:Y:S01]  /*05c0*/  FADD R5, R4, -R5 ;  /* 0x8000000504057221 */ /* 0x000fe20000000000 */
[----:B------:R-:W-:Y:S06]  /*05d0*/  @!P1 EXIT ;  /* 0x000000000000994d */ /* 0x000fec0003800000 */
[----:B------:R-:W-:Y:S01]  /*05e0*/  STG.E desc[UR4][R6.64], R5 ;  /* 0x0000000506007986 */ /* 0x000fe2000c101904 */
[----:B------:R-:W-:Y:S05]  /*05f0*/  EXIT ;  /* 0x000000000000794d */ /* 0x000fea0003800000 */
.L_x_1:
[----:B------:R-:W-:-:S00]  /*0600*/  BRA `(.L_x_1) ;  /* 0xfffffffc00fc7947 */ /* 0x000fc0000383ffff */
[----:B------:R-:W-:-:S00]  /*0610*/  NOP ;  /* 0x0000000000007918 */ /* 0x000fc00000000000 */
        /* <DEDUP_REMOVED lines=14> */
.L_x_2:


//--------------------- .nv.global.init           --------------------------
	.section	.nv.global.init,"aw",@progbits
.nv.global.init:
	.type		_$_str,@object
	.size		_$_str,(.L_0 - _$_str)
_$_str:
        /*0000*/ 	.byte	0x5f, 0x5f, 0x43, 0x55, 0x44, 0x41, 0x5f, 0x46, 0x54, 0x5a, 0x00
.L_0:


//--------------------- .nv.constant0.triton_per_fused__log_softmax_12 --------------------------
	.section	.nv.constant0.triton_per_fused__log_softmax_12,"a",@progbits
	.sectionflags	@""
	.align	4
.nv.constant0.triton_per_fused__log_softmax_12:
	.zero		552
